//
// Generated by NVIDIA NVVM Compiler
//
// Compiler Build ID: CL-36424714
// Cuda compilation tools, release 13.0, V13.0.88
// Based on NVVM 20.0.0
//

.version 9.0
.target sm_100
.address_size 64

	// .globl	_Z8myKernelv

.visible .entry _Z8myKernelv()
{


	bar.sync 	0;
	ret;

}


// ===== COMPILED SASS (sm_100) =====

	.target	sm_100

	.elftype	@"ET_EXEC"


//--------------------- .note.nv.tkinfo           --------------------------
	.section	.note.nv.tkinfo,"",@"SHT_NOTE"
	.sectionflags	@"SHF_NOTE_NV_TKINFO"
	.tkinfo
        /*0018*/ 	.word	0x00000002
        /*0030*/ 	.string	""
        /*0030*/ 	.string	"ptxas"
        /*0030*/ 	.string	"Cuda compilation tools, release 13.0, V13.0.88"
        /*0030*/ 	.string	"Build cuda_13.0.r13.0/compiler.36424714_0"
        /*0030*/ 	.string	"-arch sm_100 -m 64 "



//--------------------- .note.nv.cuinfo           --------------------------
	.section	.note.nv.cuinfo,"",@"SHT_NOTE"
	.sectionflags	@"SHF_NOTE_NV_CUINFO"
        /*0018*/ 	.short	0x0002
        /*001a*/ 	.short	0x0064
        /*001c*/ 	.short	0x0082
	.zero		2


//--------------------- .nv.info                  --------------------------
	.section	.nv.info,"",@"SHT_CUDA_INFO"
	.align	4


	//----- nvinfo : EIATTR_REGCOUNT
	.align		4
        /*0000*/ 	.byte	0x04, 0x2f
        /*0002*/ 	.short	(.L_1 - .L_0)
	.align		4
.L_0:
        /*0004*/ 	.word	index@(_Z8myKernelv)
        /*0008*/ 	.word	0x00000004


	//----- nvinfo : EIATTR_FRAME_SIZE
	.align		4
.L_1:
        /*000c*/ 	.byte	0x04, 0x11
        /*000e*/ 	.short	(.L_3 - .L_2)
	.align		4
.L_2:
        /*0010*/ 	.word	index@(_Z8myKernelv)
        /*0014*/ 	.word	0x00000000


	//----- nvinfo : EIATTR_MIN_STACK_SIZE
	.align		4
.L_3:
        /*0018*/ 	.byte	0x04, 0x12
        /*001a*/ 	.short	(.L_5 - .L_4)
	.align		4
.L_4:
        /*001c*/ 	.word	index@(_Z8myKernelv)
        /*0020*/ 	.word	0x00000000
.L_5:


//--------------------- .nv.compat                --------------------------
	.section	.nv.compat,"",@"SHT_CUDA_COMPAT_INFO"
	.align	4
        /*0000*/ 	.byte	0x02, 0x09, 0x00, 0x00, 0x02, 0x02, 0x01, 0x00, 0x02, 0x05, 0x05, 0x00, 0x03, 0x07, 0x01, 0x01
        /*0010*/ 	.byte	0x02, 0x03, 0x00, 0x00, 0x02, 0x06, 0x01, 0x00, 0x04, 0x0b, 0x08, 0x00, 0x09, 0x00, 0x00, 0x00
        /*0020*/ 	.byte	0x00, 0x00, 0x00, 0x00


//--------------------- .nv.info._Z8myKernelv     --------------------------
	.section	.nv.info._Z8myKernelv,"",@"SHT_CUDA_INFO"
	.sectionflags	@""
	.align	4


	//----- nvinfo : EIATTR_CUDA_API_VERSION
	.align		4
        /*0000*/ 	.byte	0x04, 0x37
        /*0002*/ 	.short	(.L_7 - .L_6)
.L_6:
        /*0004*/ 	.word	0x00000082


	//----- nvinfo : EIATTR_SPARSE_MMA_MASK
	.align		4
.L_7:
        /*0008*/ 	.byte	0x03, 0x50
        /*000a*/ 	.short	0x0000


	//----- nvinfo : EIATTR_MAXREG_COUNT
	.align		4
        /*000c*/ 	.byte	0x03, 0x1b
        /*000e*/ 	.short	0x00ff


	//----- nvinfo : EIATTR_NUM_BARRIERS
	.align		4
        /*0010*/ 	.byte	0x02, 0x4c
        /*0012*/ 	.byte	0x01
	.zero		1


	//----- nvinfo : EIATTR_MERCURY_ISA_VERSION
	.align		4
        /*0014*/ 	.byte	0x03, 0x5f
        /*0016*/ 	.short	0x0101


	//----- nvinfo : EIATTR_VRC_CTA_INIT_COUNT
	.align		4
        /*0018*/ 	.byte	0x02, 0x4a
	.zero		1
	.zero		1


	//----- nvinfo : EIATTR_EXIT_INSTR_OFFSETS
	.align		4
        /*001c*/ 	.byte	0x04, 0x1c
        /*001e*/ 	.short	(.L_9 - .L_8)


	//   ....[0]....
.L_8:
        /*0020*/ 	.word	0x00000020


	//----- nvinfo : EIATTR_SW_WAR
	.align		4
.L_9:
        /*0024*/ 	.byte	0x04, 0x36
        /*0026*/ 	.short	(.L_11 - .L_10)
.L_10:
        /*0028*/ 	.word	0x00000008
.L_11:


//--------------------- .nv.callgraph             --------------------------
	.section	.nv.callgraph,"",@"SHT_CUDA_CALLGRAPH"
	.align	4
	.sectionentsize	8
	.align		4
        /*0000*/ 	.word	0x00000000
	.align		4
        /*0004*/ 	.word	0xffffffff
	.align		4
        /*0008*/ 	.word	0x00000000
	.align		4
        /*000c*/ 	.word	0xfffffffe
	.align		4
        /*0010*/ 	.word	0x00000000
	.align		4
        /*0014*/ 	.word	0xfffffffd
	.align		4
        /*0018*/ 	.word	0x00000000
	.align		4
        /*001c*/ 	.word	0xfffffffc


//--------------------- .text._Z8myKernelv        --------------------------
	.section	.text._Z8myKernelv,"ax",@progbits
	.align	128
        .global         _Z8myKernelv
        .type           _Z8myKernelv,@function
        .size           _Z8myKernelv,(.L_x_1 - _Z8myKernelv)
        .other          _Z8myKernelv,@"STO_CUDA_ENTRY STV_DEFAULT"
_Z8myKernelv:
.text._Z8myKernelv:
[----:B------:R-:W-:Y:S08]  /*0000*/  LDC R1, c[0x0][0x37c] ;  /* 0x0000df00ff017b82 */ /* 0x000ff00000000800 */
[----:B------:R-:W-:Y:S06]  /*0010*/  BAR.SYNC.DEFER_BLOCKING 0x0 ;  /* 0x0000000000007b1d */ /* 0x000fec0000010000 */
[----:B------:R-:W-:Y:S05]  /*0020*/  EXIT ;  /* 0x000000000000794d */ /* 0x000fea0003800000 */
.L_x_0:
[----:B------:R-:W-:-:S00]  /*0030*/  BRA `(.L_x_0) ;  /* 0xfffffffc00fc7947 */ /* 0x000fc0000383ffff */
[----:B------:R-:W-:-:S00]  /*0040*/  NOP ;  /* 0x0000000000007918 */ /* 0x000fc00000000000 */
        /* <DEDUP_REMOVED lines=11> */
.L_x_1:


//--------------------- .nv.shared.reserved.0     --------------------------
	.section	.nv.shared.reserved.0,"aw",@nobits
	.weak		__nv_reservedSMEM_offset_0_alias
	.size		__nv_reservedSMEM_offset_0_alias, 0, 64
	.other		__nv_reservedSMEM_offset_0_alias,@"STO_CUDA_RESERVED_SHARED STV_DEFAULT"
__nv_reservedSMEM_offset_0_alias:
	.zero		0
	.zero		64


//--------------------- .nv.constant0._Z8myKernelv --------------------------
	.section	.nv.constant0._Z8myKernelv,"a",@progbits
	.sectionflags	@""
	.align	4
.nv.constant0._Z8myKernelv:
	.zero		896


//--------------------- SYMBOLS --------------------------

	.type		.nv.reservedSmem.offset0,@object
	.size		.nv.reservedSmem.offset0,0x4
